	.headerflags	@"EF_CUDA_TEXMODE_UNIFIED EF_CUDA_64BIT_ADDRESS EF_CUDA_ACCELERATORS EF_CUDA_SM90 EF_CUDA_VIRTUAL_SM(EF_CUDA_SM90)"
	.elftype	@"ET_EXEC"


//--------------------- .nv.info                  --------------------------
	.section	.nv.info,"",@"SHT_CUDA_INFO"
	.align	4


	//----- nvinfo : EIATTR_REGCOUNT
	.align		4
        /*0000*/ 	.byte	0x04, 0x2f
        /*0002*/ 	.short	(.L_3 - .L_2)
	.align		4
.L_2:
        /*0004*/ 	.word	index@(layer_norm_gated_fwd_kernel)
        /*0008*/ 	.word	0x0000002c


	//----- nvinfo : EIATTR_FRAME_SIZE
	.align		4
.L_3:
        /*000c*/ 	.byte	0x04, 0x11
        /*000e*/ 	.short	(.L_5 - .L_4)
	.align		4
.L_4:
        /*0010*/ 	.word	index@(layer_norm_gated_fwd_kernel)
        /*0014*/ 	.word	0x00000000


	//----- nvinfo : EIATTR_MIN_STACK_SIZE
	.align		4
.L_5:
        /*0018*/ 	.byte	0x04, 0x12
        /*001a*/ 	.short	(.L_7 - .L_6)
	.align		4
.L_6:
        /*001c*/ 	.word	index@(layer_norm_gated_fwd_kernel)
        /*0020*/ 	.word	0x00000000
.L_7:


//--------------------- .nv.info.layer_norm_gated_fwd_kernel --------------------------
	.section	.nv.info.layer_norm_gated_fwd_kernel,"",@"SHT_CUDA_INFO"
	.sectionflags	@""
	.align	4


	//----- nvinfo : EIATTR_CUDA_API_VERSION
	.align		4
        /*0000*/ 	.byte	0x04, 0x37
        /*0002*/ 	.short	(.L_9 - .L_8)
.L_8:
        /*0004*/ 	.word	0x00000080


	//----- nvinfo : EIATTR_KPARAM_INFO
	.align		4
.L_9:
        /*0008*/ 	.byte	0x04, 0x17
        /*000a*/ 	.short	(.L_11 - .L_10)
.L_10:
        /*000c*/ 	.word	0x00000000
        /*0010*/ 	.short	0x0007
        /*0012*/ 	.short	0x0030
        /*0014*/ 	.byte	0x00, 0xf4, 0x21, 0x00


	//----- nvinfo : EIATTR_KPARAM_INFO
	.align		4
.L_11:
        /*0018*/ 	.byte	0x04, 0x17
        /*001a*/ 	.short	(.L_13 - .L_12)
.L_12:
        /*001c*/ 	.word	0x00000000
        /*0020*/ 	.short	0x0006
        /*0022*/ 	.short	0x002c
        /*0024*/ 	.byte	0x00, 0xf0, 0x11, 0x00


	//----- nvinfo : EIATTR_KPARAM_INFO
	.align		4
.L_13:
        /*0028*/ 	.byte	0x04, 0x17
        /*002a*/ 	.short	(.L_15 - .L_14)
.L_14:
        /*002c*/ 	.word	0x00000000
        /*0030*/ 	.short	0x0005
        /*0032*/ 	.short	0x0028
        /*0034*/ 	.byte	0x00, 0xf0, 0x11, 0x00


	//----- nvinfo : EIATTR_KPARAM_INFO
	.align		4
.L_15:
        /*0038*/ 	.byte	0x04, 0x17
        /*003a*/ 	.short	(.L_17 - .L_16)
.L_16:
        /*003c*/ 	.word	0x00000000
        /*0040*/ 	.short	0x0004
        /*0042*/ 	.short	0x0020
        /*0044*/ 	.byte	0x00, 0xf4, 0x21, 0x00


	//----- nvinfo : EIATTR_KPARAM_INFO
	.align		4
.L_17:
        /*0048*/ 	.byte	0x04, 0x17
        /*004a*/ 	.short	(.L_19 - .L_18)
.L_18:
        /*004c*/ 	.word	0x00000000
        /*0050*/ 	.short	0x0003
        /*0052*/ 	.short	0x0018
        /*0054*/ 	.byte	0x00, 0xf4, 0x21, 0x00


	//----- nvinfo : EIATTR_KPARAM_INFO
	.align		4
.L_19:
        /*0058*/ 	.byte	0x04, 0x17
        /*005a*/ 	.short	(.L_21 - .L_20)
.L_20:
        /*005c*/ 	.word	0x00000000
        /*0060*/ 	.short	0x0002
        /*0062*/ 	.short	0x0010
        /*0064*/ 	.byte	0x00, 0xf4, 0x21, 0x00


	//----- nvinfo : EIATTR_KPARAM_INFO
	.align		4
.L_21:
        /*0068*/ 	.byte	0x04, 0x17
        /*006a*/ 	.short	(.L_23 - .L_22)
.L_22:
        /*006c*/ 	.word	0x00000000
        /*0070*/ 	.short	0x0001
        /*0072*/ 	.short	0x0008
        /*0074*/ 	.byte	0x00, 0xf4, 0x21, 0x00


	//----- nvinfo : EIATTR_KPARAM_INFO
	.align		4
.L_23:
        /*0078*/ 	.byte	0x04, 0x17
        /*007a*/ 	.short	(.L_25 - .L_24)
.L_24:
        /*007c*/ 	.word	0x00000000
        /*0080*/ 	.short	0x0000
        /*0082*/ 	.short	0x0000
        /*0084*/ 	.byte	0x00, 0xf4, 0x21, 0x00


	//----- nvinfo : EIATTR_SPARSE_MMA_MASK
	.align		4
.L_25:
        /*0088*/ 	.byte	0x03, 0x50
        /*008a*/ 	.short	0x0000


	//----- nvinfo : EIATTR_MAXREG_COUNT
	.align		4
        /*008c*/ 	.byte	0x03, 0x1b
        /*008e*/ 	.short	0x0080


	//----- nvinfo : EIATTR_COOP_GROUP_MASK_REGIDS
	.align		4
        /*0090*/ 	.byte	0x04, 0x29
        /*0092*/ 	.short	(.L_27 - .L_26)


	//   ....[0]....
.L_26:
        /*0094*/ 	.word	0xffffffff


	//   ....[1]....
        /*0098*/ 	.word	0xffffffff


	//   ....[2]....
        /*009c*/ 	.word	0xffffffff


	//   ....[3]....
        /*00a0*/ 	.word	0xffffffff


	//   ....[4]....
        /*00a4*/ 	.word	0xffffffff


	//   ....[5]....
        /*00a8*/ 	.word	0xffffffff


	//   ....[6]....
        /*00ac*/ 	.word	0xffffffff


	//   ....[7]....
        /*00b0*/ 	.word	0xffffffff


	//----- nvinfo : EIATTR_COOP_GROUP_INSTR_OFFSETS
	.align		4
.L_27:
        /*00b4*/ 	.byte	0x04, 0x28
        /*00b6*/ 	.short	(.L_29 - .L_28)


	//   ....[0]....
.L_28:
        /*00b8*/ 	.word	0x00000560


	//   ....[1]....
        /*00bc*/ 	.word	0x00000570


	//   ....[2]....
        /*00c0*/ 	.word	0x000005a0


	//   ....[3]....
        /*00c4*/ 	.word	0x000005b0


	//   ....[4]....
        /*00c8*/ 	.word	0x000005e0


	//   ....[5]....
        /*00cc*/ 	.word	0x000005f0


	//   ....[6]....
        /*00d0*/ 	.word	0x00000620


	//   ....[7]....
        /*00d4*/ 	.word	0x00000630


	//----- nvinfo : EIATTR_EXIT_INSTR_OFFSETS
	.align		4
.L_29:
        /*00d8*/ 	.byte	0x04, 0x1c
        /*00da*/ 	.short	(.L_31 - .L_30)


	//   ....[0]....
.L_30:
        /*00dc*/ 	.word	0x00001cb0


	//   ....[1]....
        /*00e0*/ 	.word	0x00001cd0


	//----- nvinfo : EIATTR_REQNTID
	.align		4
.L_31:
        /*00e4*/ 	.byte	0x04, 0x10
        /*00e6*/ 	.short	(.L_33 - .L_32)
.L_32:
        /*00e8*/ 	.word	0x00000200
        /*00ec*/ 	.word	0x00000001
        /*00f0*/ 	.word	0x00000001


	//----- nvinfo : EIATTR_CBANK_PARAM_SIZE
	.align		4
.L_33:
        /*00f4*/ 	.byte	0x03, 0x19
        /*00f6*/ 	.short	0x0038


	//----- nvinfo : EIATTR_PARAM_CBANK
	.align		4
        /*00f8*/ 	.byte	0x04, 0x0a
        /*00fa*/ 	.short	(.L_35 - .L_34)
	.align		4
.L_34:
        /*00fc*/ 	.word	index@(.nv.constant0.layer_norm_gated_fwd_kernel)
        /*0100*/ 	.short	0x0210
        /*0102*/ 	.short	0x0038


	//----- nvinfo : EIATTR_SW_WAR
	.align		4
.L_35:
        /*0104*/ 	.byte	0x04, 0x36
        /*0106*/ 	.short	(.L_37 - .L_36)
.L_36:
        /*0108*/ 	.word	0x00000008
.L_37:


//--------------------- .nv.callgraph             --------------------------
	.section	.nv.callgraph,"",@"SHT_CUDA_CALLGRAPH"
	.align	4
	.sectionentsize	8
	.align		4
        /*0000*/ 	.word	0x00000000
	.align		4
        /*0004*/ 	.word	0xffffffff
	.align		4
        /*0008*/ 	.word	0x00000000
	.align		4
        /*000c*/ 	.word	0xfffffffe
	.align		4
        /*0010*/ 	.word	0x00000000
	.align		4
        /*0014*/ 	.word	0xfffffffd
	.align		4
        /*0018*/ 	.word	0x00000000
	.align		4
        /*001c*/ 	.word	0xfffffffc


//--------------------- .nv.constant4             --------------------------
	.section	.nv.constant4,"a",@progbits
	.align	8
	.align		8
.nv.constant4:
        /*0000*/ 	.dword	_$_str
	.align		8
        /*0008*/ 	.dword	_$_str_$_2


//--------------------- .text.layer_norm_gated_fwd_kernel --------------------------
	.section	.text.layer_norm_gated_fwd_kernel,"ax",@progbits
	.sectionflags	@"SHF_BARRIERS=1"
	.align	128
        .global         layer_norm_gated_fwd_kernel
        .type           layer_norm_gated_fwd_kernel,@function
        .size           layer_norm_gated_fwd_kernel,(.L_x_1 - layer_norm_gated_fwd_kernel)
        .other          layer_norm_gated_fwd_kernel,@"STO_CUDA_ENTRY STV_DEFAULT"
layer_norm_gated_fwd_kernel:
.text.layer_norm_gated_fwd_kernel:
[----:B------:R-:W0:Y:S01]  /*0000*/  LDC R1, c[0x0][0x28] ;  /* 0x00000a00ff017b82 */ /* 0x000e220000000800 */
[----:B------:R-:W1:Y:S01]  /*0010*/  S2R R33, SR_TID.X ;  /* 0x0000000000217919 */ /* 0x000e620000002100 */
[----:B------:R-:W-:Y:S01]  /*0020*/  ULDC UR9, c[0x0][0x23c] ;  /* 0x00008f0000097ab9 */ /* 0x000fe20000000800 */
[----:B------:R-:W-:Y:S01]  /*0030*/  ULDC.64 UR4, c[0x0][0x210] ;  /* 0x0000840000047ab9 */ /* 0x000fe20000000a00 */
[----:B------:R-:W-:Y:S01]  /*0040*/  USHF.R.S32.HI UR8, URZ, 0x1f, UR9 ;  /* 0x0000001f3f087899 */ /* 0x000fe20008011409 */
[----:B------:R-:W2:Y:S01]  /*0050*/  S2R R30, SR_CTAID.X ;  /* 0x00000000001e7919 */ /* 0x000ea20000002500 */
[----:B------:R-:W-:Y:S02]  /*0060*/  CS2R R10, SRZ ;  /* 0x00000000000a7805 */ /* 0x000fe4000001ff00 */
[----:B------:R-:W-:Y:S02]  /*0070*/  CS2R R12, SRZ ;  /* 0x00000000000c7805 */ /* 0x000fe4000001ff00 */
[----:B------:R-:W-:Y:S01]  /*0080*/  CS2R R14, SRZ ;  /* 0x00000000000e7805 */ /* 0x000fe2000001ff00 */
[----:B------:R-:W-:Y:S01]  /*0090*/  ULDC.64 UR6, c[0x0][0x208] ;  /* 0x0000820000067ab9 */ /* 0x000fe20000000a00 */
[----:B------:R-:W3:Y:S01]  /*00a0*/  LDC R25, c[0x0][0x238] ;  /* 0x00008e00ff197b82 */ /* 0x000ee20000000800 */
[----:B-1----:R-:W-:-:S02]  /*00b0*/  SHF.R.U32.HI R29, RZ, 0x4, R33 ;  /* 0x00000004ff1d7819 */ /* 0x002fc40000011621 */
[C---:B------:R-:W-:Y:S02]  /*00c0*/  SHF.L.U32 R0, R33.reuse, 0x3, RZ ;  /* 0x0000000321007819 */ /* 0x040fe400000006ff */
[----:B--2---:R-:W-:Y:S02]  /*00d0*/  SHF.L.U32 R30, R30, 0x6, RZ ;  /* 0x000000061e1e7819 */ /* 0x004fe400000006ff */
[----:B------:R-:W-:Y:S02]  /*00e0*/  LEA.HI R31, R33, 0x20, RZ, 0x1c ;  /* 0x00000020211f7811 */ /* 0x000fe400078fe0ff */
[----:B------:R-:W-:Y:S02]  /*00f0*/  SGXT.U32 R29, R29, 0x5 ;  /* 0x000000051d1d781a */ /* 0x000fe40000000000 */
[----:B------:R-:W-:Y:S02]  /*0100*/  LOP3.LUT R0, R0, 0x78, RZ, 0xc0, !PT ;  /* 0x0000007800007812 */ /* 0x000fe400078ec0ff */
[----:B------:R-:W-:-:S02]  /*0110*/  LOP3.LUT R5, R31, R30, RZ, 0xfc, !PT ;  /* 0x0000001e1f057212 */ /* 0x000fc400078efcff */
[----:B------:R-:W-:Y:S01]  /*0120*/  LOP3.LUT R9, R29, R30, RZ, 0xfc, !PT ;  /* 0x0000001e1d097212 */ /* 0x000fe200078efcff */
[----:B------:R-:W-:Y:S01]  /*0130*/  IMAD.WIDE.U32 R38, R0, 0x2, RZ ;  /* 0x0000000200267825 */ /* 0x000fe200078e00ff */
[----:B------:R-:W-:Y:S02]  /*0140*/  ISETP.GT.AND P1, PT, R30, -0x1, PT ;  /* 0xffffffff1e00780c */ /* 0x000fe40003f24270 */
[----:B------:R-:W-:Y:S02]  /*0150*/  SHF.R.S32.HI R32, RZ, 0x1f, R30 ;  /* 0x0000001fff207819 */ /* 0x000fe4000001141e */
[----:B------:R-:W-:Y:S02]  /*0160*/  ISETP.LT.U32.AND P0, PT, R5, UR9, PT ;  /* 0x0000000905007c0c */ /* 0x000fe4000bf01070 */
[C---:B------:R-:W-:Y:S02]  /*0170*/  ISETP.LT.U32.AND P2, PT, R9.reuse, UR9, PT ;  /* 0x0000000909007c0c */ /* 0x040fe4000bf41070 */
[----:B------:R-:W-:-:S02]  /*0180*/  SHF.L.U32 R7, R9, 0x8, RZ ;  /* 0x0000000809077819 */ /* 0x000fc400000006ff */
[----:B------:R-:W-:Y:S02]  /*0190*/  SHF.L.U32 R3, R5, 0x8, RZ ;  /* 0x0000000805037819 */ /* 0x000fe400000006ff */
[C---:B------:R-:W-:Y:S02]  /*01a0*/  ISETP.LT.AND.EX P0, PT, R32.reuse, UR8, P1, P0 ;  /* 0x0000000820007c0c */ /* 0x040fe40008f01300 */
[--C-:B------:R-:W-:Y:S02]  /*01b0*/  SHF.L.U64.HI R9, R9, 0x8, R32.reuse ;  /* 0x0000000809097819 */ /* 0x100fe40000010220 */
[----:B------:R-:W-:Y:S02]  /*01c0*/  LOP3.LUT R0, R7, R38, RZ, 0xfc, !PT ;  /* 0x0000002607007212 */ /* 0x000fe400078efcff */
[----:B------:R-:W-:Y:S02]  /*01d0*/  ISETP.LT.AND.EX P1, PT, R32, UR8, P1, P2 ;  /* 0x0000000820007c0c */ /* 0x000fe40008f21320 */
[----:B------:R-:W-:-:S02]  /*01e0*/  SHF.L.U64.HI R5, R5, 0x8, R32 ;  /* 0x0000000805057819 */ /* 0x000fc40000010220 */
[----:B------:R-:W-:Y:S02]  /*01f0*/  LOP3.LUT R2, R3, R38, RZ, 0xfc, !PT ;  /* 0x0000002603027212 */ /* 0x000fe400078efcff */
[-C--:B------:R-:W-:Y:S02]  /*0200*/  LOP3.LUT R4, R9, R39.reuse, RZ, 0xfc, !PT ;  /* 0x0000002709047212 */ /* 0x080fe400078efcff */
[----:B------:R-:W-:Y:S02]  /*0210*/  IADD3 R18, P3, R0, UR4, RZ ;  /* 0x0000000400127c10 */ /* 0x000fe4000ff7e0ff */
[----:B------:R-:W-:Y:S02]  /*0220*/  LOP3.LUT R3, R5, R39, RZ, 0xfc, !PT ;  /* 0x0000002705037212 */ /* 0x000fe400078efcff */
[----:B------:R-:W-:Y:S02]  /*0230*/  IADD3 R16, P4, R2, UR4, RZ ;  /* 0x0000000402107c10 */ /* 0x000fe4000ff9e0ff */
[----:B------:R-:W-:-:S02]  /*0240*/  CS2R R8, SRZ ;  /* 0x0000000000087805 */ /* 0x000fc4000001ff00 */
[----:B------:R-:W-:Y:S02]  /*0250*/  IADD3.X R19, R4, UR5, RZ, P3, !PT ;  /* 0x0000000504137c10 */ /* 0x000fe40009ffe4ff */
[----:B------:R-:W-:-:S03]  /*0260*/  IADD3.X R17, R3, UR5, RZ, P4, !PT ;  /* 0x0000000503117c10 */ /* 0x000fc6000a7fe4ff */
[----:B------:R-:W2:Y:S04]  /*0270*/  @P1 LDG.E.128 R8, desc[UR6][R18.64] ;  /* 0x0000000612081981 */ /* 0x000ea8000c1e1d00 */
[----:B------:R2:W4:Y:S01]  /*0280*/  @P0 LDG.E.128 R12, desc[UR6][R16.64] ;  /* 0x00000006100c0981 */ /* 0x000522000c1e1d00 */
[----:B------:R-:W1:Y:S01]  /*0290*/  S2UR UR5, SR_CgaCtaId ;  /* 0x00000000000579c3 */ /* 0x000e620000008800 */
[----:B------:R-:W-:Y:S02]  /*02a0*/  UMOV UR4, 0x400 ;  /* 0x0000040000047882 */ /* 0x000fe40000000000 */
[----:B-1----:R-:W-:-:S06]  /*02b0*/  ULEA UR4, UR5, UR4, 0x18 ;  /* 0x0000000405047291 */ /* 0x002fcc000f8ec03f */
[----:B------:R-:W-:Y:S02]  /*02c0*/  LEA R29, R29, UR4, 0x2 ;  /* 0x000000041d1d7c11 */ /* 0x000fe4000f8e10ff */
[----:B------:R-:W-:Y:S02]  /*02d0*/  LEA R31, R31, UR4, 0x2 ;  /* 0x000000041f1f7c11 */ /* 0x000fe4000f8e10ff */
[----:B--2---:R-:W-:Y:S02]  /*02e0*/  PRMT R16, R8, 0x7632, R16 ;  /* 0x0000763208107816 */ /* 0x004fe40000000010 */
[----:B----4-:R-:W-:Y:S02]  /*02f0*/  PRMT R7, R12, 0x7632, R7 ;  /* 0x000076320c077816 */ /* 0x010fe40000000007 */
[----:B------:R-:W-:Y:S02]  /*0300*/  SHF.L.U32 R16, R16, 0x10, RZ ;  /* 0x0000001010107819 */ /* 0x000fe400000006ff */
[----:B------:R-:W-:-:S02]  /*0310*/  SHF.L.U32 R7, R7, 0x10, RZ ;  /* 0x0000001007077819 */ /* 0x000fc400000006ff */
[----:B------:R-:W-:Y:S01]  /*0320*/  SHF.L.U32 R17, R8, 0x10, RZ ;  /* 0x0000001008117819 */ /* 0x000fe200000006ff */
[----:B------:R-:W-:Y:S01]  /*0330*/  FMUL R8, R16, R16 ;  /* 0x0000001010087220 */ /* 0x000fe20000400000 */
[----:B------:R-:W-:Y:S01]  /*0340*/  SHF.L.U32 R5, R12, 0x10, RZ ;  /* 0x000000100c057819 */ /* 0x000fe200000006ff */
[----:B------:R-:W-:Y:S01]  /*0350*/  FMUL R12, R7, R7 ;  /* 0x00000007070c7220 */ /* 0x000fe20000400000 */
[C---:B------:R-:W-:Y:S02]  /*0360*/  PRMT R19, R9.reuse, 0x7632, R19 ;  /* 0x0000763209137816 */ /* 0x040fe40000000013 */
[----:B------:R-:W-:Y:S01]  /*0370*/  SHF.L.U32 R18, R9, 0x10, RZ ;  /* 0x0000001009127819 */ /* 0x000fe200000006ff */
[----:B------:R-:W-:Y:S01]  /*0380*/  FFMA R9, R17, R17, R8 ;  /* 0x0000001111097223 */ /* 0x000fe20000000008 */
[C---:B------:R-:W-:Y:S02]  /*0390*/  PRMT R22, R13.reuse, 0x7632, R22 ;  /* 0x000076320d167816 */ /* 0x040fe40000000016 */
[----:B------:R-:W-:Y:S01]  /*03a0*/  SHF.L.U32 R6, R13, 0x10, RZ ;  /* 0x000000100d067819 */ /* 0x000fe200000006ff */
[----:B------:R-:W-:Y:S01]  /*03b0*/  FFMA R13, R5, R5, R12 ;  /* 0x00000005050d7223 */ /* 0x000fe2000000000c */
[----:B------:R-:W-:Y:S01]  /*03c0*/  SHF.L.U32 R19, R19, 0x10, RZ ;  /* 0x0000001013137819 */ /* 0x000fe200000006ff */
[----:B------:R-:W-:Y:S01]  /*03d0*/  FFMA R8, R18, R18, R9 ;  /* 0x0000001212087223 */ /* 0x000fe20000000009 */
[----:B------:R-:W-:Y:S01]  /*03e0*/  SHF.L.U32 R22, R22, 0x10, RZ ;  /* 0x0000001016167819 */ /* 0x000fe200000006ff */
[----:B------:R-:W-:Y:S01]  /*03f0*/  FFMA R13, R6, R6, R13 ;  /* 0x00000006060d7223 */ /* 0x000fe2000000000d */
[C---:B------:R-:W-:Y:S01]  /*0400*/  PRMT R28, R10.reuse, 0x7632, R28 ;  /* 0x000076320a1c7816 */ /* 0x040fe2000000001c */
[----:B------:R-:W-:Y:S01]  /*0410*/  FFMA R8, R19, R19, R8 ;  /* 0x0000001313087223 */ /* 0x000fe20000000008 */
[----:B------:R-:W-:Y:S01]  /*0420*/  SHF.L.U32 R27, R10, 0x10, RZ ;  /* 0x000000100a1b7819 */ /* 0x000fe200000006ff */
[----:B------:R-:W-:Y:S01]  /*0430*/  FFMA R13, R22, R22, R13 ;  /* 0x00000016160d7223 */ /* 0x000fe2000000000d */
[----:B------:R-:W-:-:S02]  /*0440*/  PRMT R23, R14, 0x7632, R23 ;  /* 0x000076320e177816 */ /* 0x000fc40000000017 */
[----:B------:R-:W-:Y:S01]  /*0450*/  SHF.L.U32 R20, R14, 0x10, RZ ;  /* 0x000000100e147819 */ /* 0x000fe200000006ff */
[----:B------:R-:W-:Y:S01]  /*0460*/  FFMA R9, R27, R27, R8 ;  /* 0x0000001b1b097223 */ /* 0x000fe20000000008 */
[----:B------:R-:W-:Y:S02]  /*0470*/  SHF.L.U32 R28, R28, 0x10, RZ ;  /* 0x000000101c1c7819 */ /* 0x000fe400000006ff */
        /* <DEDUP_REMOVED lines=11> */
[----:B------:R-:W-:Y:S02]  /*0530*/  FFMA R11, R21, R21, R10 ;  /* 0x00000015150b7223 */ /* 0x000fe4000000000a */
[----:B------:R-:W-:Y:S02]  /*0540*/  FFMA R8, R35, R35, R8 ;  /* 0x0000002323087223 */ /* 0x000fe40000000008 */
[----:B------:R-:W-:-:S03]  /*0550*/  FFMA R11, R24, R24, R11 ;  /* 0x00000018180b7223 */ /* 0x000fc6000000000b */
[----:B------:R-:W1:Y:S04]  /*0560*/  SHFL.BFLY PT, R9, R8, 0x8, 0x1f ;  /* 0x0d001f0008097f89 */ /* 0x000e6800000e0000 */
[----:B------:R-:W2:Y:S01]  /*0570*/  SHFL.BFLY PT, R10, R11, 0x8, 0x1f ;  /* 0x0d001f000b0a7f89 */ /* 0x000ea200000e0000 */
[----:B-1----:R-:W-:Y:S01]  /*0580*/  FADD R9, R8, R9 ;  /* 0x0000000908097221 */ /* 0x002fe20000000000 */
[----:B--2---:R-:W-:-:S04]  /*0590*/  FADD R12, R11, R10 ;  /* 0x0000000a0b0c7221 */ /* 0x004fc80000000000 */
        /* <DEDUP_REMOVED lines=11> */
[----:B--2---:R-:W-:-:S03]  /*0650*/  FADD R26, R15, R26 ;  /* 0x0000001a0f1a7221 */ /* 0x004fc60000000000 */
[--C-:B---3--:R-:W-:Y:S01]  /*0660*/  FFMA R8, R8, 0.0078125, R25.reuse ;  /* 0x3c00000008087823 */ /* 0x108fe20000000019 */
[----:B------:R-:W-:-:S03]  /*0670*/  FFMA R26, R26, 0.0078125, R25 ;  /* 0x3c0000001a1a7823 */ /* 0x000fc60000000019 */
[----:B------:R-:W1:Y:S08]  /*0680*/  MUFU.SQRT R9, R8 ;  /* 0x0000000800097308 */ /* 0x000e700000002000 */
[----:B------:R-:W2:Y:S01]  /*0690*/  MUFU.SQRT R11, R26 ;  /* 0x0000001a000b7308 */ /* 0x000ea20000002000 */
[C---:B-1----:R-:W-:Y:S02]  /*06a0*/  FSETP.GT.AND P2, PT, |R9|.reuse, 8.50705917302346158658e+37, PT ;  /* 0x7e8000000900780b */ /* 0x042fe40003f44200 */
[----:B------:R-:W-:-:S02]  /*06b0*/  FSETP.GEU.AND P4, PT, |R9|, 1.175494350822287508e-38, PT ;  /* 0x008000000900780b */ /* 0x000fc40003f8e200 */
[C---:B--2---:R-:W-:Y:S02]  /*06c0*/  FSETP.GT.AND P3, PT, |R11|.reuse, 8.50705917302346158658e+37, PT ;  /* 0x7e8000000b00780b */ /* 0x044fe40003f64200 */
[----:B------:R-:W-:-:S07]  /*06d0*/  FSETP.GEU.AND P5, PT, |R11|, 1.175494350822287508e-38, PT ;  /* 0x008000000b00780b */ /* 0x000fce0003fae200 */
[----:B------:R-:W-:Y:S01]  /*06e0*/  @P2 FMUL R9, R9, 0.25 ;  /* 0x3e80000009092820 */ /* 0x000fe20000400000 */
[----:B------:R-:W-:-:S03]  /*06f0*/  HFMA2.MMA R25, -RZ, RZ, 1.625, 0 ;  /* 0x3e800000ff197435 */ /* 0x000fc600000001ff */
[----:B------:R-:W-:Y:S01]  /*0700*/  @!P4 FMUL R9, R9, 16777216 ;  /* 0x4b8000000909c820 */ /* 0x000fe20000400000 */
[----:B------:R-:W-:-:S03]  /*0710*/  @P3 FMUL R11, R11, 0.25 ;  /* 0x3e8000000b0b3820 */ /* 0x000fc60000400000 */
[----:B------:R-:W1:Y:S01]  /*0720*/  MUFU.RCP R36, R9 ;  /* 0x0000000900247308 */ /* 0x000e620000001000 */
[----:B------:R-:W-:-:S07]  /*0730*/  @!P5 FMUL R11, R11, 16777216 ;  /* 0x4b8000000b0bd820 */ /* 0x000fce0000400000 */
[----:B------:R-:W2:Y:S01]  /*0740*/  MUFU.RCP R26, R11 ;  /* 0x0000000b001a7308 */ /* 0x000ea20000001000 */
[C---:B------:R-:W-:Y:S02]  /*0750*/  FSEL R13, R25.reuse, 1, P2 ;  /* 0x3f800000190d7808 */ /* 0x040fe40001000000 */
[----:B------:R-:W-:-:S03]  /*0760*/  FSEL R15, R25, 1, P3 ;  /* 0x3f800000190f7808 */ /* 0x000fc60001800000 */
[----:B------:R-:W-:Y:S02]  /*0770*/  @!P4 FMUL R13, R13, 16777216 ;  /* 0x4b8000000d0dc820 */ /* 0x000fe40000400000 */
[----:B------:R-:W-:Y:S02]  /*0780*/  @!P5 FMUL R15, R15, 16777216 ;  /* 0x4b8000000f0fd820 */ /* 0x000fe40000400000 */
[----:B-1----:R-:W-:Y:S02]  /*0790*/  FMUL R36, R36, R13 ;  /* 0x0000000d24247220 */ /* 0x002fe40000400000 */
[----:B--2---:R-:W-:-:S03]  /*07a0*/  FMUL R26, R26, R15 ;  /* 0x0000000f1a1a7220 */ /* 0x004fc60000400000 */
[----:B------:R-:W-:Y:S04]  /*07b0*/  STS [R29], R36 ;  /* 0x000000241d007388 */ /* 0x000fe80000000800 */
[----:B------:R-:W-:Y:S01]  /*07c0*/  STS [R31], R26 ;  /* 0x0000001a1f007388 */ /* 0x000fe20000000800 */
[----:B------:R-:W-:-:S04]  /*07d0*/  LOP3.LUT R8, R33, 0x3f, RZ, 0xc0, !PT ;  /* 0x0000003f21087812 */ /* 0x000fc800078ec0ff */
[----:B------:R-:W-:Y:S01]  /*07e0*/  LEA R10, R8, UR4, 0x2 ;  /* 0x00000004080a7c11 */ /* 0x000fe2000f8e10ff */
[----:B------:R-:W-:Y:S01]  /*07f0*/  BAR.SYNC.DEFER_BLOCKING 0x0 ;  /* 0x0000000000007b1d */ /* 0x000fe20000010000 */
[----:B------:R-:W-:Y:S02]  /*0800*/  LOP3.LUT R9, R30, 0x3f, R33, 0xf8, !PT ;  /* 0x0000003f1e097812 */ /* 0x000fe400078ef821 */
[----:B------:R-:W-:Y:S02]  /*0810*/  LOP3.LUT P2, RZ, R33, 0x1c0, RZ, 0xc0, !PT ;  /* 0x000001c021ff7812 */ /* 0x000fe4000784c0ff */
[----:B------:R-:W-:Y:S01]  /*0820*/  ISETP.LT.U32.AND P3, PT, R9, UR9, PT ;  /* 0x0000000909007c0c */ /* 0x000fe2000bf61070 */
[----:B------:R-:W-:Y:S01]  /*0830*/  ULDC.64 UR4, c[0x0][0x230] ;  /* 0x00008c0000047ab9 */ /* 0x000fe20000000a00 */
[----:B------:R-:W1:Y:S02]  /*0840*/  LDS R37, [R10] ;  /* 0x000000000a257984 */ /* 0x000e640000000800 */
[----:B------:R-:W-:Y:S01]  /*0850*/  ISETP.LT.AND.EX P2, PT, R32, UR8, !P2, P3 ;  /* 0x0000000820007c0c */ /* 0x000fe2000d741330 */
[----:B------:R-:W-:-:S03]  /*0860*/  ULDC.64 UR8, c[0x0][0x228] ;  /* 0x00008a0000087ab9 */ /* 0x000fc60000000a00 */
[----:B------:R-:W-:Y:S02]  /*0870*/  ISETP.GT.AND P2, PT, R30, -0x1, P2 ;  /* 0xffffffff1e00780c */ /* 0x000fe40001744270 */
[C---:B------:R-:W-:Y:S02]  /*0880*/  LEA R40, P3, R9.reuse, UR4, 0x2 ;  /* 0x0000000409287c11 */ /* 0x040fe4000f8610ff */
[----:B------:R-:W-:Y:S02]  /*0890*/  IADD3 R8, P4, R38, UR8, RZ ;  /* 0x0000000826087c10 */ /* 0x000fe4000ff9e0ff */
[----:B------:R-:W-:Y:S01]  /*08a0*/  LEA.HI.X R41, R9, UR5, R32, 0x2, P3 ;  /* 0x0000000509297c11 */ /* 0x000fe200098f1420 */
[----:B------:R-:W-:Y:S01]  /*08b0*/  ULDC.64 UR4, c[0x0][0x218] ;  /* 0x0000860000047ab9 */ /* 0x000fe20000000a00 */
[----:B------:R-:W-:Y:S02]  /*08c0*/  IADD3.X R9, R39, UR9, RZ, P4, !PT ;  /* 0x0000000927097c10 */ /* 0x000fe4000a7fe4ff */
[----:B------:R-:W-:-:S02]  /*08d0*/  CS2R R12, SRZ ;  /* 0x00000000000c7805 */ /* 0x000fc4000001ff00 */
[----:B------:R-:W-:Y:S01]  /*08e0*/  CS2R R14, SRZ ;  /* 0x00000000000e7805 */ /* 0x000fe2000001ff00 */
[----:B-1----:R1:W-:Y:S04]  /*08f0*/  @P2 STG.E desc[UR6][R40.64], R37 ;  /* 0x0000002528002986 */ /* 0x0023e8000c101906 */
[----:B------:R-:W2:Y:S01]  /*0900*/  LDG.E.128 R8, desc[UR6][R8.64] ;  /* 0x0000000608087981 */ /* 0x000ea2000c1e1d00 */
[----:B------:R-:W-:-:S04]  /*0910*/  IADD3 R30, P2, R0, UR4, RZ ;  /* 0x00000004001e7c10 */ /* 0x000fc8000ff5e0ff */
[----:B------:R-:W-:-:S05]  /*0920*/  IADD3.X R31, R4, UR5, RZ, P2, !PT ;  /* 0x00000005041f7c10 */ /* 0x000fca00097fe4ff */
[----:B------:R-:W3:Y:S01]  /*0930*/  @P1 LDG.E.128 R12, desc[UR6][R30.64] ;  /* 0x000000061e0c1981 */ /* 0x000ee2000c1e1d00 */
[----:B------:R-:W-:Y:S01]  /*0940*/  IADD3 R32, P2, R2, UR4, RZ ;  /* 0x0000000402207c10 */ /* 0x000fe2000ff5e0ff */
[-C--:B------:R-:W-:Y:S01]  /*0950*/  FMUL R29, R17, R36.reuse ;  /* 0x00000024111d7220 */ /* 0x080fe20000400000 */
[-C--:B-1----:R-:W-:Y:S01]  /*0960*/  FMUL R37, R16, R36.reuse ;  /* 0x0000002410257220 */ /* 0x082fe20000400000 */
[-C--:B------:R-:W-:Y:S01]  /*0970*/  FMUL R38, R18, R36.reuse ;  /* 0x0000002412267220 */ /* 0x080fe20000400000 */
[----:B------:R-:W-:Y:S01]  /*0980*/  FMUL R39, R19, R36 ;  /* 0x0000002413277220 */ /* 0x000fe20000400000 */
[----:B------:R-:W-:Y:S02]  /*0990*/  CS2R R16, SRZ ;  /* 0x0000000000107805 */ /* 0x000fe4000001ff00 */
[----:B------:R-:W-:Y:S02]  /*09a0*/  CS2R R18, SRZ ;  /* 0x0000000000127805 */ /* 0x000fe4000001ff00 */
[----:B------:R-:W-:Y:S01]  /*09b0*/  IADD3.X R33, R3, UR5, RZ, P2, !PT ;  /* 0x0000000503217c10 */ /* 0x000fe200097fe4ff */
[-C--:B------:R-:W-:Y:S01]  /*09c0*/  FMUL R5, R5, R26.reuse ;  /* 0x0000001a05057220 */ /* 0x080fe20000400000 */
[-C--:B------:R-:W-:Y:S01]  /*09d0*/  FMUL R7, R7, R26.reuse ;  /* 0x0000001a07077220 */ /* 0x080fe20000400000 */
[-C--:B------:R-:W-:Y:S01]  /*09e0*/  FMUL R6, R6, R26.reuse ;  /* 0x0000001a06067220 */ /* 0x080fe20000400000 */
[-C--:B------:R-:W-:Y:S01]  /*09f0*/  FMUL R22, R22, R26.reuse ;  /* 0x0000001a16167220 */ /* 0x080fe20000400000 */
[----:B------:R1:W4:Y:S01]  /*0a00*/  @P0 LDG.E.128 R16, desc[UR6][R32.64] ;  /* 0x0000000620100981 */ /* 0x000322000c1e1d00 */
[-C--:B------:R-:W-:Y:S01]  /*0a10*/  FMUL R20, R20, R26.reuse ;  /* 0x0000001a14147220 */ /* 0x080fe20000400000 */
[-C--:B------:R-:W-:Y:S01]  /*0a20*/  FMUL R23, R23, R26.reuse ;  /* 0x0000001a17177220 */ /* 0x080fe20000400000 */
[-C--:B------:R-:W-:Y:S01]  /*0a30*/  FMUL R21, R21, R26.reuse ;  /* 0x0000001a15157220 */ /* 0x080fe20000400000 */
[----:B------:R-:W-:Y:S01]  /*0a40*/  FMUL R24, R24, R26 ;  /* 0x0000001a18187220 */ /* 0x000fe20000400000 */
[-C--:B------:R-:W-:Y:S01]  /*0a50*/  FMUL R27, R27, R36.reuse ;  /* 0x000000241b1b7220 */ /* 0x080fe20000400000 */
[-C--:B------:R-:W-:Y:S01]  /*0a60*/  FMUL R34, R34, R36.reuse ;  /* 0x0000002422227220 */ /* 0x080fe20000400000 */
[-C--:B------:R-:W-:Y:S01]  /*0a70*/  FMUL R35, R35, R36.reuse ;  /* 0x0000002423237220 */ /* 0x080fe20000400000 */
[----:B------:R-:W-:Y:S01]  /*0a80*/  FMUL R28, R28, R36 ;  /* 0x000000241c1c7220 */ /* 0x000fe20000400000 */
[----:B------:R-:W-:Y:S01]  /*0a90*/  ULDC.64 UR4, c[0x0][0x220] ;  /* 0x0000880000047ab9 */ /* 0x000fe20000000a00 */
[----:B--2---:R-:W-:-:S02]  /*0aa0*/  SHF.L.U32 R26, R8, 0x10, RZ ;  /* 0x00000010081a7819 */ /* 0x004fc400000006ff */
[----:B------:R-:W-:-:S03]  /*0ab0*/  PRMT R8, R8, 0x7632, R8 ;  /* 0x0000763208087816 */ /* 0x000fc60000000008 */
[C---:B------:R-:W-:Y:S01]  /*0ac0*/  FMUL R29, R26.reuse, R29 ;  /* 0x0000001d1a1d7220 */ /* 0x040fe20000400000 */
[----:B------:R-:W-:Y:S01]  /*0ad0*/  FMUL R5, R26, R5 ;  /* 0x000000051a057220 */ /* 0x000fe20000400000 */
[----:B------:R-:W-:Y:S02]  /*0ae0*/  SHF.L.U32 R26, R10, 0x10, RZ ;  /* 0x000000100a1a7819 */ /* 0x000fe400000006ff */
[----:B------:R-:W-:-:S03]  /*0af0*/  SHF.L.U32 R8, R8, 0x10, RZ ;  /* 0x0000001008087819 */ /* 0x000fc600000006ff */
[C---:B------:R-:W-:Y:S01]  /*0b00*/  FMUL R27, R26.reuse, R27 ;  /* 0x0000001b1a1b7220 */ /* 0x040fe20000400000 */
[----:B------:R-:W-:Y:S01]  /*0b10*/  FMUL R20, R26, R20 ;  /* 0x000000141a147220 */ /* 0x000fe20000400000 */
[----:B------:R-:W-:Y:S01]  /*0b20*/  SHF.L.U32 R26, R11, 0x10, RZ ;  /* 0x000000100b1a7819 */ /* 0x000fe200000006ff */
[C---:B------:R-:W-:Y:S01]  /*0b30*/  FMUL R37, R8.reuse, R37 ;  /* 0x0000002508257220 */ /* 0x040fe20000400000 */
[----:B------:R-:W-:Y:S01]  /*0b40*/  FMUL R7, R8, R7 ;  /* 0x0000000708077220 */ /* 0x000fe20000400000 */
[----:B---3--:R-:W-:Y:S02]  /*0b50*/  SHF.L.U32 R8, R12, 0x10, RZ ;  /* 0x000000100c087819 */ /* 0x008fe400000006ff */
[C---:B------:R-:W-:Y:S01]  /*0b60*/  FMUL R34, R26.reuse, R34 ;  /* 0x000000221a227220 */ /* 0x040fe20000400000 */
[----:B------:R-:W-:Y:S02]  /*0b70*/  FMUL R21, R26, R21 ;  /* 0x000000151a157220 */ /* 0x000fe40000400000 */
[----:B------:R-:W-:-:S04]  /*0b80*/  FADD R26, RZ, -R8 ;  /* 0x80000008ff1a7221 */ /* 0x000fc80000000000 */
[----:B------:R-:W-:-:S05]  /*0b90*/  FMUL R30, R26, 1.4426950216293334961 ;  /* 0x3fb8aa3b1a1e7820 */ /* 0x000fca0000400000 */
[----:B------:R-:W-:-:S13]  /*0ba0*/  FSETP.GEU.AND P2, PT, R30, -126, PT ;  /* 0xc2fc00001e00780b */ /* 0x000fda0003f4e000 */
[----:B------:R-:W-:-:S04]  /*0bb0*/  @!P2 FMUL R30, R30, 0.5 ;  /* 0x3f0000001e1ea820 */ /* 0x000fc80000400000 */
[----:B------:R-:W2:Y:S02]  /*0bc0*/  MUFU.EX2 R26, R30 ;  /* 0x0000001e001a7308 */ /* 0x000ea40000000800 */
[----:B--2---:R-:W-:-:S04]  /*0bd0*/  @!P2 FMUL R26, R26, R26 ;  /* 0x0000001a1a1aa220 */ /* 0x004fc80000400000 */
[----:B------:R-:W-:-:S05]  /*0be0*/  FADD R26, R26, 1 ;  /* 0x3f8000001a1a7421 */ /* 0x000fca0000000000 */
[----:B------:R-:W-:Y:S02]  /*0bf0*/  FSETP.GT.AND P2, PT, R26, 8.50705917302346158658e+37, PT ;  /* 0x7e8000001a00780b */ /* 0x000fe40003f44000 */
[C---:B------:R-:W-:Y:S02]  /*0c00*/  SHF.L.U32 R31, R9.reuse, 0x10, RZ ;  /* 0x00000010091f7819 */ /* 0x040fe400000006ff */
[----:B------:R-:W-:-:S09]  /*0c10*/  PRMT R9, R9, 0x7632, R9 ;  /* 0x0000763209097816 */ /* 0x000fd20000000009 */
[----:B------:R-:W-:-:S06]  /*0c20*/  @P2 FMUL R26, R26, 0.25 ;  /* 0x3e8000001a1a2820 */ /* 0x000fcc0000400000 */
[----:B------:R-:W2:Y:S01]  /*0c30*/  MUFU.RCP R26, R26 ;  /* 0x0000001a001a7308 */ /* 0x000ea20000001000 */
[----:B------:R-:W-:Y:S02]  /*0c40*/  SHF.L.U32 R9, R9, 0x10, RZ ;  /* 0x0000001009097819 */ /* 0x000fe400000006ff */
[----:B------:R-:W-:Y:S02]  /*0c50*/  PRMT R11, R11, 0x7632, R11 ;  /* 0x000076320b0b7816 */ /* 0x000fe4000000000b */
[----:B------:R-:W-:Y:S01]  /*0c60*/  PRMT R12, R12, 0x7632, R12 ;  /* 0x000076320c0c7816 */ /* 0x000fe2000000000c */
[C---:B------:R-:W-:Y:S01]  /*0c70*/  FMUL R39, R9.reuse, R39 ;  /* 0x0000002709277220 */ /* 0x040fe20000400000 */
[----:B------:R-:W-:Y:S01]  /*0c80*/  FMUL R22, R9, R22 ;  /* 0x0000001609167220 */ /* 0x000fe20000400000 */
[----:B------:R-:W-:Y:S02]  /*0c90*/  SHF.L.U32 R11, R11, 0x10, RZ ;  /* 0x000000100b0b7819 */ /* 0x000fe400000006ff */
[----:B------:R-:W-:-:S02]  /*0ca0*/  FSEL R9, R25, 1, P2 ;  /* 0x3f80000019097808 */ /* 0x000fc40001000000 */
[----:B------:R-:W-:Y:S01]  /*0cb0*/  SHF.L.U32 R12, R12, 0x10, RZ ;  /* 0x000000100c0c7819 */ /* 0x000fe200000006ff */
[C---:B------:R-:W-:Y:S01]  /*0cc0*/  FMUL R35, R11.reuse, R35 ;  /* 0x000000230b237220 */ /* 0x040fe20000400000 */
[----:B------:R-:W-:Y:S01]  /*0cd0*/  FMUL R24, R11, R24 ;  /* 0x000000180b187220 */ /* 0x000fe20000400000 */
[----:B------:R-:W-:Y:S01]  /*0ce0*/  FMUL R8, R29, R8 ;  /* 0x000000081d087220 */ /* 0x000fe20000400000 */
[----:B------:R-:W-:Y:S01]  /*0cf0*/  SHF.L.U32 R11, R13, 0x10, RZ ;  /* 0x000000100d0b7819 */ /* 0x000fe200000006ff */
[----:B--2---:R-:W-:Y:S01]  /*0d00*/  FMUL R9, R26, R9 ;  /* 0x000000091a097220 */ /* 0x004fe20000400000 */
[----:B------:R-:W-:Y:S01]  /*0d10*/  FMUL R38, R31, R38 ;  /* 0x000000261f267220 */ /* 0x000fe20000400000 */
[----:B------:R-:W-:Y:S01]  /*0d20*/  FMUL R37, R37, R12 ;  /* 0x0000000c25257220 */ /* 0x000fe20000400000 */
[----:B------:R-:W-:Y:S01]  /*0d30*/  FADD R12, RZ, -R12 ;  /* 0x8000000cff0c7221 */ /* 0x000fe20000000000 */
[----:B------:R-:W-:Y:S01]  /*0d40*/  FMUL R8, R8, R9 ;  /* 0x0000000908087220 */ /* 0x000fe20000400000 */
[----:B------:R-:W-:Y:S01]  /*0d50*/  FMUL R9, R38, R11 ;  /* 0x0000000b26097220 */ /* 0x000fe20000400000 */
[----:B------:R-:W-:Y:S01]  /*0d60*/  FADD R11, RZ, -R11 ;  /* 0x8000000bff0b7221 */ /* 0x000fe20000000000 */
[----:B------:R-:W-:-:S03]  /*0d70*/  FMUL R29, R12, 1.4426950216293334961 ;  /* 0x3fb8aa3b0c1d7820 */ /* 0x000fc60000400000 */
[----:B------:R-:W-:Y:S02]  /*0d80*/  FMUL R26, R11, 1.4426950216293334961 ;  /* 0x3fb8aa3b0b1a7820 */ /* 0x000fe40000400000 */
[----:B------:R-:W-:Y:S02]  /*0d90*/  FSETP.GEU.AND P5, PT, R29, -126, PT ;  /* 0xc2fc00001d00780b */ /* 0x000fe40003fae000 */
[----:B------:R-:W-:Y:S02]  /*0da0*/  PRMT R10, R10, 0x7632, R10 ;  /* 0x000076320a0a7816 */ /* 0x000fe4000000000a */
[----:B------:R-:W-:Y:S02]  /*0db0*/  FSETP.GEU.AND P2, PT, R26, -126, PT ;  /* 0xc2fc00001a00780b */ /* 0x000fe40003f4e000 */
[----:B------:R-:W-:Y:S02]  /*0dc0*/  SHF.L.U32 R10, R10, 0x10, RZ ;  /* 0x000000100a0a7819 */ /* 0x000fe400000006ff */
[----:B------:R-:W-:-:S02]  /*0dd0*/  SHF.L.U32 R30, R14, 0x10, RZ ;  /* 0x000000100e1e7819 */ /* 0x000fc400000006ff */
[----:B------:R-:W-:Y:S01]  /*0de0*/  PRMT R12, R13, 0x7632, R12 ;  /* 0x000076320d0c7816 */ /* 0x000fe2000000000c */
[C---:B------:R-:W-:Y:S01]  /*0df0*/  FMUL R28, R10.reuse, R28 ;  /* 0x0000001c0a1c7220 */ /* 0x040fe20000400000 */
[----:B------:R-:W-:Y:S01]  /*0e00*/  SHF.L.U32 R13, R15, 0x10, RZ ;  /* 0x000000100f0d7819 */ /* 0x000fe200000006ff */
[----:B------:R-:W-:Y:S01]  /*0e10*/  FMUL R23, R10, R23 ;  /* 0x000000170a177220 */ /* 0x000fe20000400000 */
[----:B------:R-:W-:Y:S01]  /*0e20*/  @!P5 FMUL R29, R29, 0.5 ;  /* 0x3f0000001d1dd820 */ /* 0x000fe20000400000 */
[----:B------:R-:W-:Y:S01]  /*0e30*/  FMUL R10, R27, R30 ;  /* 0x0000001e1b0a7220 */ /* 0x000fe20000400000 */
[--C-:B------:R-:W-:Y:S01]  /*0e40*/  FADD R27, RZ, -R30.reuse ;  /* 0x8000001eff1b7221 */ /* 0x100fe20000000000 */
[----:B------:R-:W-:Y:S01]  /*0e50*/  @!P2 FMUL R26, R26, 0.5 ;  /* 0x3f0000001a1aa820 */ /* 0x000fe20000400000 */
[----:B------:R-:W-:Y:S01]  /*0e60*/  FMUL R6, R31, R6 ;  /* 0x000000061f067220 */ /* 0x000fe20000400000 */
[----:B------:R-:W-:Y:S01]  /*0e70*/  FMUL R11, R34, R13 ;  /* 0x0000000d220b7220 */ /* 0x000fe20000400000 */
[----:B------:R-:W-:Y:S01]  /*0e80*/  PRMT R31, R14, 0x7632, R31 ;  /* 0x000076320e1f7816 */ /* 0x000fe2000000001f */
[----:B------:R-:W-:Y:S01]  /*0e90*/  FADD R13, RZ, -R13 ;  /* 0x8000000dff0d7221 */ /* 0x000fe20000000000 */
[----:B------:R-:W-:Y:S01]  /*0ea0*/  FMUL R27, R27, 1.4426950216293334961 ;  /* 0x3fb8aa3b1b1b7820 */ /* 0x000fe20000400000 */
[----:B------:R-:W-:Y:S01]  /*0eb0*/  SHF.L.U32 R12, R12, 0x10, RZ ;  /* 0x000000100c0c7819 */ /* 0x000fe200000006ff */
[----:B------:R-:W2:Y:S01]  /*0ec0*/  MUFU.EX2 R29, R29 ;  /* 0x0000001d001d7308 */ /* 0x000ea20000000800 */
[----:B------:R-:W-:Y:S01]  /*0ed0*/  PRMT R30, R15, 0x7632, R30 ;  /* 0x000076320f1e7816 */ /* 0x000fe2000000001e */
[----:B------:R-:W-:Y:S01]  /*0ee0*/  FMUL R15, R13, 1.4426950216293334961 ;  /* 0x3fb8aa3b0d0f7820 */ /* 0x000fe20000400000 */
[----:B------:R-:W-:Y:S01]  /*0ef0*/  SHF.L.U32 R31, R31, 0x10, RZ ;  /* 0x000000101f1f7819 */ /* 0x000fe200000006ff */
[----:B------:R-:W-:Y:S01]  /*0f00*/  FMUL R14, R39, R12 ;  /* 0x0000000c270e7220 */ /* 0x000fe20000400000 */
[----:B------:R-:W-:-:S03]  /*0f10*/  FSETP.GEU.AND P4, PT, R27, -126, PT ;  /* 0xc2fc00001b00780b */ /* 0x000fc60003f8e000 */
[----:B------:R-:W3:Y:S01]  /*0f20*/  MUFU.EX2 R26, R26 ;  /* 0x0000001a001a7308 */ /* 0x000ee20000000800 */
[----:B------:R-:W-:Y:S01]  /*0f30*/  FADD R12, RZ, -R12 ;  /* 0x8000000cff0c7221 */ /* 0x000fe20000000000 */
[----:B------:R-:W-:Y:S01]  /*0f40*/  SHF.L.U32 R30, R30, 0x10, RZ ;  /* 0x000000101e1e7819 */ /* 0x000fe200000006ff */
[----:B------:R-:W-:Y:S01]  /*0f50*/  FMUL R13, R28, R31 ;  /* 0x0000001f1c0d7220 */ /* 0x000fe20000400000 */
[----:B------:R-:W-:Y:S01]  /*0f60*/  FSETP.GEU.AND P3, PT, R15, -126, PT ;  /* 0xc2fc00000f00780b */ /* 0x000fe20003f6e000 */
[----:B------:R-:W-:Y:S01]  /*0f70*/  FADD R28, RZ, -R31 ;  /* 0x8000001fff1c7221 */ /* 0x000fe20000000000 */
[----:B-1----:R-:W-:Y:S01]  /*0f80*/  FMUL R32, R12, 1.4426950216293334961 ;  /* 0x3fb8aa3b0c207820 */ /* 0x002fe20000400000 */
[----:B------:R-:W-:Y:S01]  /*0f90*/  FMUL R12, R35, R30 ;  /* 0x0000001e230c7220 */ /* 0x000fe20000400000 */
[----:B------:R-:W-:Y:S01]  /*0fa0*/  FADD R30, RZ, -R30 ;  /* 0x8000001eff1e7221 */ /* 0x000fe20000000000 */
[----:B------:R-:W-:Y:S01]  /*0fb0*/  FMUL R28, R28, 1.4426950216293334961 ;  /* 0x3fb8aa3b1c1c7820 */ /* 0x000fe20000400000 */
[----:B--2---:R-:W-:Y:S01]  /*0fc0*/  @!P5 FMUL R29, R29, R29 ;  /* 0x0000001d1d1dd220 */ /* 0x004fe20000400000 */
[----:B------:R-:W-:Y:S01]  /*0fd0*/  FSETP.GEU.AND P6, PT, R32, -126, PT ;  /* 0xc2fc00002000780b */ /* 0x000fe20003fce000 */
[----:B------:R-:W-:Y:S01]  /*0fe0*/  FMUL R30, R30, 1.4426950216293334961 ;  /* 0x3fb8aa3b1e1e7820 */ /* 0x000fe20000400000 */
[----:B------:R-:W-:Y:S01]  /*0ff0*/  @!P4 FMUL R27, R27, 0.5 ;  /* 0x3f0000001b1bc820 */ /* 0x000fe20000400000 */
[----:B------:R-:W-:Y:S01]  /*1000*/  FSETP.GEU.AND P5, PT, R28, -126, PT ;  /* 0xc2fc00001c00780b */ /* 0x000fe20003fae000 */
[----:B---3--:R-:W-:-:S02]  /*1010*/  @!P2 FMUL R26, R26, R26 ;  /* 0x0000001a1a1aa220 */ /* 0x008fc40000400000 */
[----:B------:R-:W-:Y:S01]  /*1020*/  @!P3 FMUL R15, R15, 0.5 ;  /* 0x3f0000000f0fb820 */ /* 0x000fe20000400000 */
[----:B------:R-:W-:Y:S01]  /*1030*/  FSETP.GEU.AND P2, PT, R30, -126, PT ;  /* 0xc2fc00001e00780b */ /* 0x000fe20003f4e000 */
[----:B------:R-:W1:Y:S05]  /*1040*/  MUFU.EX2 R27, R27 ;  /* 0x0000001b001b7308 */ /* 0x000e6a0000000800 */
[----:B------:R-:W-:-:S03]  /*1050*/  @!P6 FMUL R32, R32, 0.5 ;  /* 0x3f0000002020e820 */ /* 0x000fc60000400000 */
[----:B------:R-:W2:Y:S01]  /*1060*/  MUFU.EX2 R15, R15 ;  /* 0x0000000f000f7308 */ /* 0x000ea20000000800 */
[----:B------:R-:W-:-:S03]  /*1070*/  @!P5 FMUL R28, R28, 0.5 ;  /* 0x3f0000001c1cd820 */ /* 0x000fc60000400000 */
[----:B------:R-:W-:Y:S01]  /*1080*/  @!P2 FMUL R30, R30, 0.5 ;  /* 0x3f0000001e1ea820 */ /* 0x000fe20000400000 */
[----:B------:R-:W-:-:S03]  /*1090*/  FADD R33, R26, 1 ;  /* 0x3f8000001a217421 */ /* 0x000fc60000000000 */
[----:B------:R-:W3:Y:S01]  /*10a0*/  MUFU.EX2 R32, R32 ;  /* 0x0000002000207308 */ /* 0x000ee20000000800 */
[----:B-1----:R-:W-:Y:S01]  /*10b0*/  @!P4 FMUL R27, R27, R27 ;  /* 0x0000001b1b1bc220 */ /* 0x002fe20000400000 */
[----:B------:R-:W-:-:S06]  /*10c0*/  FSETP.GT.AND P4, PT, R33, 8.50705917302346158658e+37, PT ;  /* 0x7e8000002100780b */ /* 0x000fcc0003f84000 */
[----:B------:R-:W1:Y:S01]  /*10d0*/  MUFU.EX2 R28, R28 ;  /* 0x0000001c001c7308 */ /* 0x000e620000000800 */
[----:B--2---:R-:W-:-:S07]  /*10e0*/  @!P3 FMUL R15, R15, R15 ;  /* 0x0000000f0f0fb220 */ /* 0x004fce0000400000 */
[----:B------:R-:W2:Y:S01]  /*10f0*/  MUFU.EX2 R26, R30 ;  /* 0x0000001e001a7308 */ /* 0x000ea20000000800 */
[----:B------:R-:W-:Y:S01]  /*1100*/  FADD R34, R27, 1 ;  /* 0x3f8000001b227421 */ /* 0x000fe20000000000 */
[----:B------:R-:W-:Y:S01]  /*1110*/  FADD R31, R15, 1 ;  /* 0x3f8000000f1f7421 */ /* 0x000fe20000000000 */
[----:B---3--:R-:W-:-:S03]  /*1120*/  @!P6 FMUL R32, R32, R32 ;  /* 0x000000202020e220 */ /* 0x008fc60000400000 */
[----:B------:R-:W-:Y:S02]  /*1130*/  FSETP.GT.AND P3, PT, R34, 8.50705917302346158658e+37, PT ;  /* 0x7e8000002200780b */ /* 0x000fe40003f64000 */
[----:B------:R-:W-:Y:S01]  /*1140*/  FSETP.GT.AND P6, PT, R31, 8.50705917302346158658e+37, PT ;  /* 0x7e8000001f00780b */ /* 0x000fe20003fc4000 */
[----:B-1----:R-:W-:Y:S01]  /*1150*/  @!P5 FMUL R28, R28, R28 ;  /* 0x0000001c1c1cd220 */ /* 0x002fe20000400000 */
[----:B------:R-:W-:Y:S01]  /*1160*/  @P4 FMUL R33, R33, 0.25 ;  /* 0x3e80000021214820 */ /* 0x000fe20000400000 */
[----:B------:R-:W-:Y:S02]  /*1170*/  FADD R29, R29, 1 ;  /* 0x3f8000001d1d7421 */ /* 0x000fe40000000000 */
[----:B------:R-:W-:Y:S01]  /*1180*/  FADD R27, R28, 1 ;  /* 0x3f8000001c1b7421 */ /* 0x000fe20000000000 */
[----:B--2---:R-:W-:Y:S02]  /*1190*/  @!P2 FMUL R26, R26, R26 ;  /* 0x0000001a1a1aa220 */ /* 0x004fe40000400000 */
[----:B------:R-:W1:Y:S02]  /*11a0*/  MUFU.RCP R33, R33 ;  /* 0x0000002100217308 */ /* 0x000e640000001000 */
[----:B------:R-:W-:Y:S01]  /*11b0*/  FADD R28, R26, 1 ;  /* 0x3f8000001a1c7421 */ /* 0x000fe20000000000 */
[----:B------:R-:W-:Y:S01]  /*11c0*/  @P3 FMUL R34, R34, 0.25 ;  /* 0x3e80000022223820 */ /* 0x000fe20000400000 */
[----:B------:R-:W-:Y:S01]  /*11d0*/  FSEL R26, R25, 1, P3 ;  /* 0x3f800000191a7808 */ /* 0x000fe20001800000 */
[----:B------:R-:W-:Y:S01]  /*11e0*/  FADD R30, R32, 1 ;  /* 0x3f800000201e7421 */ /* 0x000fe20000000000 */
[----:B------:R-:W-:-:S02]  /*11f0*/  FSETP.GT.AND P5, PT, R29, 8.50705917302346158658e+37, PT ;  /* 0x7e8000001d00780b */ /* 0x000fc40003fa4000 */
[----:B------:R-:W-:Y:S01]  /*1200*/  FSETP.GT.AND P3, PT, R28, 8.50705917302346158658e+37, PT ;  /* 0x7e8000001c00780b */ /* 0x000fe20003f64000 */
[----:B------:R-:W-:Y:S01]  /*1210*/  @P6 FMUL R31, R31, 0.25 ;  /* 0x3e8000001f1f6820 */ /* 0x000fe20000400000 */
[----:B------:R-:W2:Y:S01]  /*1220*/  MUFU.RCP R15, R34 ;  /* 0x00000022000f7308 */ /* 0x000ea20000001000 */
[----:B------:R-:W-:Y:S02]  /*1230*/  FSEL R32, R25, 1, P4 ;  /* 0x3f80000019207808 */ /* 0x000fe40002000000 */
[----:B------:R-:W-:Y:S02]  /*1240*/  FSETP.GT.AND P2, PT, R30, 8.50705917302346158658e+37, PT ;  /* 0x7e8000001e00780b */ /* 0x000fe40003f44000 */
[----:B------:R-:W-:-:S03]  /*1250*/  FSETP.GT.AND P4, PT, R27, 8.50705917302346158658e+37, PT ;  /* 0x7e8000001b00780b */ /* 0x000fc60003f84000 */
[----:B------:R-:W3:Y:S01]  /*1260*/  MUFU.RCP R31, R31 ;  /* 0x0000001f001f7308 */ /* 0x000ee20000001000 */
[----:B------:R-:W-:Y:S02]  /*1270*/  @P5 FMUL R29, R29, 0.25 ;  /* 0x3e8000001d1d5820 */ /* 0x000fe40000400000 */
[----:B------:R-:W-:Y:S01]  /*1280*/  @P3 FMUL R28, R28, 0.25 ;  /* 0x3e8000001c1c3820 */ /* 0x000fe20000400000 */
[----:B-1----:R-:W-:-:S04]  /*1290*/  FMUL R32, R33, R32 ;  /* 0x0000002021207220 */ /* 0x002fc80000400000 */
[----:B------:R-:W-:Y:S01]  /*12a0*/  FMUL R9, R9, R32 ;  /* 0x0000002009097220 */ /* 0x000fe20000400000 */
[----:B------:R-:W1:Y:S01]  /*12b0*/  MUFU.RCP R29, R29 ;  /* 0x0000001d001d7308 */ /* 0x000e620000001000 */
[----:B------:R-:W-:Y:S01]  /*12c0*/  @P2 FMUL R30, R30, 0.25 ;  /* 0x3e8000001e1e2820 */ /* 0x000fe20000400000 */
[----:B------:R-:W-:Y:S01]  /*12d0*/  FSEL R32, R25, 1, P6 ;  /* 0x3f80000019207808 */ /* 0x000fe20003000000 */
[----:B--2---:R-:W-:Y:S01]  /*12e0*/  FMUL R15, R15, R26 ;  /* 0x0000001a0f0f7220 */ /* 0x004fe20000400000 */
[----:B------:R-:W-:Y:S01]  /*12f0*/  @P4 FMUL R27, R27, 0.25 ;  /* 0x3e8000001b1b4820 */ /* 0x000fe20000400000 */
[----:B----4-:R-:W-:-:S03]  /*1300*/  SHF.L.U32 R26, R16, 0x10, RZ ;  /* 0x00000010101a7819 */ /* 0x010fc600000006ff */
[----:B------:R-:W2:Y:S01]  /*1310*/  MUFU.RCP R28, R28 ;  /* 0x0000001c001c7308 */ /* 0x000ea20000001000 */
[----:B---3--:R-:W-:Y:S01]  /*1320*/  FMUL R32, R31, R32 ;  /* 0x000000201f207220 */ /* 0x008fe20000400000 */
[----:B------:R-:W-:Y:S01]  /*1330*/  FADD R31, RZ, -R26 ;  /* 0x8000001aff1f7221 */ /* 0x000fe20000000000 */
[----:B------:R-:W-:-:S05]  /*1340*/  FMUL R10, R10, R15 ;  /* 0x0000000f0a0a7220 */ /* 0x000fca0000400000 */
[----:B------:R-:W3:Y:S01]  /*1350*/  MUFU.RCP R30, R30 ;  /* 0x0000001e001e7308 */ /* 0x000ee20000001000 */
[----:B------:R-:W-:Y:S01]  /*1360*/  FMUL R11, R11, R32 ;  /* 0x000000200b0b7220 */ /* 0x000fe20000400000 */
[----:B------:R-:W-:Y:S01]  /*1370*/  FMUL R31, R31, 1.4426950216293334961 ;  /* 0x3fb8aa3b1f1f7820 */ /* 0x000fe20000400000 */
[----:B------:R-:W-:-:S05]  /*1380*/  FSEL R32, R25, 1, P5 ;  /* 0x3f80000019207808 */ /* 0x000fca0002800000 */
[----:B------:R-:W4:Y:S01]  /*1390*/  MUFU.RCP R27, R27 ;  /* 0x0000001b001b7308 */ /* 0x000f220000001000 */
[----:B------:R-:W-:Y:S01]  /*13a0*/  FSEL R15, R25, 1, P3 ;  /* 0x3f800000190f7808 */ /* 0x000fe20001800000 */
[----:B-1----:R-:W-:Y:S01]  /*13b0*/  FMUL R32, R29, R32 ;  /* 0x000000201d207220 */ /* 0x002fe20000400000 */
[----:B------:R-:W-:Y:S02]  /*13c0*/  FSETP.GEU.AND P5, PT, R31, -126, PT ;  /* 0xc2fc00001f00780b */ /* 0x000fe40003fae000 */
[----:B------:R-:W-:Y:S01]  /*13d0*/  PRMT R16, R16, 0x7632, R16 ;  /* 0x0000763210107816 */ /* 0x000fe20000000010 */
[----:B--2---:R-:W-:Y:S01]  /*13e0*/  FMUL R33, R28, R15 ;  /* 0x0000000f1c217220 */ /* 0x004fe20000400000 */
[C---:B------:R-:W-:Y:S02]  /*13f0*/  FSEL R29, R25.reuse, 1, P2 ;  /* 0x3f800000191d7808 */ /* 0x040fe40001000000 */
[----:B------:R-:W-:Y:S01]  /*1400*/  FSEL R34, R25, 1, P4 ;  /* 0x3f80000019227808 */ /* 0x000fe20002000000 */
[----:B------:R-:W-:Y:S01]  /*1410*/  FMUL R12, R12, R33 ;  /* 0x000000210c0c7220 */ /* 0x000fe20000400000 */
[----:B------:R-:W-:Y:S01]  /*1420*/  SHF.L.U32 R16, R16, 0x10, RZ ;  /* 0x0000001010107819 */ /* 0x000fe200000006ff */
[----:B---3--:R-:W-:Y:S01]  /*1430*/  FMUL R29, R30, R29 ;  /* 0x0000001d1e1d7220 */ /* 0x008fe20000400000 */
[----:B------:R-:W-:Y:S01]  /*1440*/  SHF.L.U32 R33, R17, 0x10, RZ ;  /* 0x0000001011217819 */ /* 0x000fe200000006ff */
[----:B------:R-:W-:Y:S01]  /*1450*/  FMUL R15, R37, R32 ;  /* 0x00000020250f7220 */ /* 0x000fe20000400000 */
[----:B----4-:R-:W-:Y:S01]  /*1460*/  FMUL R30, R27, R34 ;  /* 0x000000221b1e7220 */ /* 0x010fe20000400000 */
[----:B------:R-:W-:-:S02]  /*1470*/  FADD R27, RZ, -R16 ;  /* 0x80000010ff1b7221 */ /* 0x000fc40000000000 */
[----:B------:R-:W-:Y:S01]  /*1480*/  FADD R32, RZ, -R33 ;  /* 0x80000021ff207221 */ /* 0x000fe20000000000 */
[----:B------:R-:W-:Y:S01]  /*1490*/  @!P5 FMUL R31, R31, 0.5 ;  /* 0x3f0000001f1fd820 */ /* 0x000fe20000400000 */
[----:B------:R-:W-:Y:S02]  /*14a0*/  FMUL R27, R27, 1.4426950216293334961 ;  /* 0x3fb8aa3b1b1b7820 */ /* 0x000fe40000400000 */
[----:B------:R-:W-:Y:S01]  /*14b0*/  FMUL R32, R32, 1.4426950216293334961 ;  /* 0x3fb8aa3b20207820 */ /* 0x000fe20000400000 */
[----:B------:R-:W-:Y:S02]  /*14c0*/  FMUL R14, R14, R29 ;  /* 0x0000001d0e0e7220 */ /* 0x000fe40000400000 */
[----:B------:R-:W1:Y:S01]  /*14d0*/  MUFU.EX2 R29, R31 ;  /* 0x0000001f001d7308 */ /* 0x000e620000000800 */
[----:B------:R-:W-:Y:S02]  /*14e0*/  FSETP.GEU.AND P3, PT, R27, -126, PT ;  /* 0xc2fc00001b00780b */ /* 0x000fe40003f6e000 */
[----:B------:R-:W-:-:S02]  /*14f0*/  FSETP.GEU.AND P4, PT, R32, -126, PT ;  /* 0xc2fc00002000780b */ /* 0x000fc40003f8e000 */
[----:B------:R-:W-:Y:S01]  /*1500*/  SHF.L.U32 R35, R18, 0x10, RZ ;  /* 0x0000001012237819 */ /* 0x000fe200000006ff */
[----:B------:R-:W-:Y:S01]  /*1510*/  FMUL R13, R13, R30 ;  /* 0x0000001e0d0d7220 */ /* 0x000fe20000400000 */
[----:B------:R-:W-:Y:S01]  /*1520*/  FMUL R5, R5, R26 ;  /* 0x0000001a05057220 */ /* 0x000fe20000400000 */
[----:B------:R-:W-:Y:S02]  /*1530*/  SHF.L.U32 R26, R19, 0x10, RZ ;  /* 0x00000010131a7819 */ /* 0x000fe400000006ff */
[----:B------:R-:W-:-:S04]  /*1540*/  FADD R30, RZ, -R35 ;  /* 0x80000023ff1e7221 */ /* 0x000fc80000000000 */
[----:B------:R-:W-:Y:S02]  /*1550*/  @!P3 FMUL R27, R27, 0.5 ;  /* 0x3f0000001b1bb820 */ /* 0x000fe40000400000 */
[----:B------:R-:W-:Y:S01]  /*1560*/  @!P4 FMUL R32, R32, 0.5 ;  /* 0x3f0000002020c820 */ /* 0x000fe20000400000 */
[----:B-1----:R-:W-:Y:S01]  /*1570*/  @!P5 FMUL R29, R29, R29 ;  /* 0x0000001d1d1dd220 */ /* 0x002fe20000400000 */
[----:B------:R-:W-:Y:S01]  /*1580*/  FMUL R30, R30, 1.4426950216293334961 ;  /* 0x3fb8aa3b1e1e7820 */ /* 0x000fe20000400000 */
[----:B------:R-:W-:Y:S01]  /*1590*/  PRMT R18, R18, 0x7632, R18 ;  /* 0x0000763212127816 */ /* 0x000fe20000000012 */
[----:B------:R-:W1:Y:S01]  /*15a0*/  MUFU.EX2 R27, R27 ;  /* 0x0000001b001b7308 */ /* 0x000e620000000800 */
[----:B------:R-:W-:Y:S01]  /*15b0*/  FADD R29, R29, 1 ;  /* 0x3f8000001d1d7421 */ /* 0x000fe20000000000 */
[----:B------:R-:W-:Y:S01]  /*15c0*/  PRMT R17, R17, 0x7632, R17 ;  /* 0x0000763211117816 */ /* 0x000fe20000000011 */
[----:B------:R-:W-:Y:S01]  /*15d0*/  FMUL R21, R21, R26 ;  /* 0x0000001a15157220 */ /* 0x000fe20000400000 */
[----:B------:R-:W-:Y:S01]  /*15e0*/  PRMT R19, R19, 0x7632, R19 ;  /* 0x0000763213137816 */ /* 0x000fe20000000013 */
[----:B------:R-:W-:Y:S01]  /*15f0*/  FADD R26, RZ, -R26 ;  /* 0x8000001aff1a7221 */ /* 0x000fe20000000000 */
[----:B------:R-:W-:-:S02]  /*1600*/  FSETP.GEU.AND P5, PT, R30, -126, PT ;  /* 0xc2fc00001e00780b */ /* 0x000fc40003fae000 */
[----:B------:R-:W2:Y:S01]  /*1610*/  MUFU.EX2 R32, R32 ;  /* 0x0000002000207308 */ /* 0x000ea20000000800 */
[----:B------:R-:W-:Y:S01]  /*1620*/  SHF.L.U32 R18, R18, 0x10, RZ ;  /* 0x0000001012127819 */ /* 0x000fe200000006ff */
[----:B------:R-:W-:Y:S01]  /*1630*/  FMUL R28, R26, 1.4426950216293334961 ;  /* 0x3fb8aa3b1a1c7820 */ /* 0x000fe20000400000 */
[----:B------:R-:W-:Y:S02]  /*1640*/  SHF.L.U32 R31, R17, 0x10, RZ ;  /* 0x00000010111f7819 */ /* 0x000fe400000006ff */
[----:B------:R-:W-:Y:S02]  /*1650*/  FSETP.GT.AND P2, PT, R29, 8.50705917302346158658e+37, PT ;  /* 0x7e8000001d00780b */ /* 0x000fe40003f44000 */
[----:B------:R-:W-:Y:S01]  /*1660*/  SHF.L.U32 R19, R19, 0x10, RZ ;  /* 0x0000001013137819 */ /* 0x000fe200000006ff */
[----:B------:R-:W-:Y:S01]  /*1670*/  FMUL R6, R6, R33 ;  /* 0x0000002106067220 */ /* 0x000fe20000400000 */
[----:B------:R-:W-:Y:S01]  /*1680*/  FADD R33, RZ, -R18 ;  /* 0x80000012ff217221 */ /* 0x000fe20000000000 */
[----:B------:R-:W-:Y:S01]  /*1690*/  FADD R26, RZ, -R31 ;  /* 0x8000001fff1a7221 */ /* 0x000fe20000000000 */
[----:B------:R-:W-:Y:S01]  /*16a0*/  FSETP.GEU.AND P6, PT, R28, -126, PT ;  /* 0xc2fc00001c00780b */ /* 0x000fe20003fce000 */
[----:B------:R-:W-:Y:S01]  /*16b0*/  FADD R34, RZ, -R19 ;  /* 0x80000013ff227221 */ /* 0x000fe20000000000 */
[----:B------:R-:W-:Y:S01]  /*16c0*/  FMUL R33, R33, 1.4426950216293334961 ;  /* 0x3fb8aa3b21217820 */ /* 0x000fe20000400000 */
[----:B------:R-:W-:-:S02]  /*16d0*/  FMUL R26, R26, 1.4426950216293334961 ;  /* 0x3fb8aa3b1a1a7820 */ /* 0x000fc40000400000 */
[----:B------:R-:W-:Y:S01]  /*16e0*/  FMUL R34, R34, 1.4426950216293334961 ;  /* 0x3fb8aa3b22227820 */ /* 0x000fe20000400000 */
[----:B------:R-:W-:Y:S01]  /*16f0*/  @!P5 FMUL R30, R30, 0.5 ;  /* 0x3f0000001e1ed820 */ /* 0x000fe20000400000 */
[----:B-1----:R-:W-:Y:S01]  /*1700*/  @!P3 FMUL R27, R27, R27 ;  /* 0x0000001b1b1bb220 */ /* 0x002fe20000400000 */
[----:B------:R-:W-:Y:S01]  /*1710*/  FSETP.GEU.AND P3, PT, R33, -126, PT ;  /* 0xc2fc00002100780b */ /* 0x000fe20003f6e000 */
[----:B------:R-:W-:Y:S01]  /*1720*/  @P2 FMUL R29, R29, 0.25 ;  /* 0x3e8000001d1d2820 */ /* 0x000fe20000400000 */
[----:B------:R-:W-:Y:S01]  /*1730*/  FSEL R17, R25, 1, P2 ;  /* 0x3f80000019117808 */ /* 0x000fe20001000000 */
[----:B--2---:R-:W-:Y:S01]  /*1740*/  @!P4 FMUL R32, R32, R32 ;  /* 0x000000202020c220 */ /* 0x004fe20000400000 */
[----:B------:R-:W-:Y:S02]  /*1750*/  FSETP.GEU.AND P2, PT, R26, -126, PT ;  /* 0xc2fc00001a00780b */ /* 0x000fe40003f4e000 */
[----:B------:R-:W-:Y:S01]  /*1760*/  FSETP.GEU.AND P4, PT, R34, -126, PT ;  /* 0xc2fc00002200780b */ /* 0x000fe20003f8e000 */
[----:B------:R-:W1:Y:S01]  /*1770*/  MUFU.EX2 R30, R30 ;  /* 0x0000001e001e7308 */ /* 0x000e620000000800 */
[----:B------:R-:W-:-:S05]  /*1780*/  @!P6 FMUL R28, R28, 0.5 ;  /* 0x3f0000001c1ce820 */ /* 0x000fca0000400000 */
[----:B------:R-:W-:Y:S02]  /*1790*/  @!P3 FMUL R33, R33, 0.5 ;  /* 0x3f0000002121b820 */ /* 0x000fe40000400000 */
[----:B------:R-:W2:Y:S02]  /*17a0*/  MUFU.EX2 R28, R28 ;  /* 0x0000001c001c7308 */ /* 0x000ea40000000800 */
[----:B------:R-:W-:Y:S02]  /*17b0*/  @!P2 FMUL R26, R26, 0.5 ;  /* 0x3f0000001a1aa820 */ /* 0x000fe40000400000 */
[----:B------:R-:W-:Y:S01]  /*17c0*/  @!P4 FMUL R34, R34, 0.5 ;  /* 0x3f0000002222c820 */ /* 0x000fe20000400000 */
[----:B------:R-:W-:Y:S01]  /*17d0*/  FMUL R22, R22, R31 ;  /* 0x0000001f16167220 */ /* 0x000fe20000400000 */
[----:B------:R-:W-:Y:S02]  /*17e0*/  FADD R32, R32, 1 ;  /* 0x3f80000020207421 */ /* 0x000fe40000000000 */
[----:B------:R-:W3:Y:S01]  /*17f0*/  MUFU.EX2 R33, R33 ;  /* 0x0000002100217308 */ /* 0x000ee20000000800 */
[----:B-1----:R-:W-:-:S07]  /*1800*/  @!P5 FMUL R30, R30, R30 ;  /* 0x0000001e1e1ed220 */ /* 0x002fce0000400000 */
[----:B------:R-:W1:Y:S01]  /*1810*/  MUFU.EX2 R31, R34 ;  /* 0x00000022001f7308 */ /* 0x000e620000000800 */
[----:B------:R-:W-:Y:S01]  /*1820*/  FSETP.GT.AND P5, PT, R32, 8.50705917302346158658e+37, PT ;  /* 0x7e8000002000780b */ /* 0x000fe20003fa4000 */
[----:B------:R-:W-:-:S06]  /*1830*/  FADD R37, R30, 1 ;  /* 0x3f8000001e257421 */ /* 0x000fcc0000000000 */
[----:B------:R-:W4:Y:S01]  /*1840*/  MUFU.EX2 R26, R26 ;  /* 0x0000001a001a7308 */ /* 0x000f220000000800 */
[----:B--2---:R-:W-:Y:S01]  /*1850*/  @!P6 FMUL R28, R28, R28 ;  /* 0x0000001c1c1ce220 */ /* 0x004fe20000400000 */
[----:B------:R-:W-:Y:S01]  /*1860*/  FSETP.GT.AND P6, PT, R37, 8.50705917302346158658e+37, PT ;  /* 0x7e8000002500780b */ /* 0x000fe20003fc4000 */
[----:B------:R-:W-:Y:S01]  /*1870*/  FADD R30, R27, 1 ;  /* 0x3f8000001b1e7421 */ /* 0x000fe20000000000 */
[----:B---3--:R-:W-:Y:S02]  /*1880*/  @!P3 FMUL R33, R33, R33 ;  /* 0x000000212121b220 */ /* 0x008fe40000400000 */
[----:B------:R-:W-:Y:S01]  /*1890*/  @P5 FMUL R32, R32, 0.25 ;  /* 0x3e80000020205820 */ /* 0x000fe20000400000 */
[----:B-1----:R-:W-:Y:S01]  /*18a0*/  @!P4 FMUL R31, R31, R31 ;  /* 0x0000001f1f1fc220 */ /* 0x002fe20000400000 */
[----:B------:R-:W-:Y:S01]  /*18b0*/  FSETP.GT.AND P3, PT, R30, 8.50705917302346158658e+37, PT ;  /* 0x7e8000001e00780b */ /* 0x000fe20003f64000 */
[----:B------:R-:W-:Y:S01]  /*18c0*/  FADD R34, R33, 1 ;  /* 0x3f80000021227421 */ /* 0x000fe20000000000 */
[----:B------:R-:W-:Y:S01]  /*18d0*/  FMUL R20, R20, R35 ;  /* 0x0000002314147220 */ /* 0x000fe20000400000 */
[----:B------:R-:W-:Y:S01]  /*18e0*/  FADD R31, R31, 1 ;  /* 0x3f8000001f1f7421 */ /* 0x000fe20000000000 */
[----:B----4-:R-:W-:Y:S01]  /*18f0*/  @!P2 FMUL R26, R26, R26 ;  /* 0x0000001a1a1aa220 */ /* 0x010fe20000400000 */
[----:B------:R-:W-:Y:S01]  /*1900*/  FADD R36, R28, 1 ;  /* 0x3f8000001c247421 */ /* 0x000fe20000000000 */
[----:B------:R-:W-:Y:S01]  /*1910*/  FMUL R7, R7, R16 ;  /* 0x0000001007077220 */ /* 0x000fe20000400000 */
[----:B------:R1:W-:Y:S01]  /*1920*/  MUFU.RCP R28, R32 ;  /* 0x00000020001c7308 */ /* 0x0003e20000001000 */
[----:B------:R-:W-:Y:S01]  /*1930*/  FADD R35, R26, 1 ;  /* 0x3f8000001a237421 */ /* 0x000fe20000000000 */
[----:B------:R-:W-:Y:S01]  /*1940*/  @P6 FMUL R37, R37, 0.25 ;  /* 0x3e80000025256820 */ /* 0x000fe20000400000 */
[----:B------:R-:W-:-:S02]  /*1950*/  FSETP.GT.AND P4, PT, R34, 8.50705917302346158658e+37, PT ;  /* 0x7e8000002200780b */ /* 0x000fc40003f84000 */
[----:B------:R-:W-:-:S03]  /*1960*/  FSETP.GT.AND P2, PT, R36, 8.50705917302346158658e+37, PT ;  /* 0x7e8000002400780b */ /* 0x000fc60003f44000 */
[----:B------:R2:W3:Y:S01]  /*1970*/  MUFU.RCP R16, R29 ;  /* 0x0000001d00107308 */ /* 0x0004e20000001000 */
[----:B-1----:R-:W-:Y:S02]  /*1980*/  FSEL R32, R25, 1, P6 ;  /* 0x3f80000019207808 */ /* 0x002fe40003000000 */
[----:B------:R-:W-:Y:S02]  /*1990*/  FSETP.GT.AND P6, PT, R31, 8.50705917302346158658e+37, PT ;  /* 0x7e8000001f00780b */ /* 0x000fe40003fc4000 */
[----:B--2---:R-:W-:Y:S02]  /*19a0*/  FSEL R29, R25, 1, P5 ;  /* 0x3f800000191d7808 */ /* 0x004fe40002800000 */
[----:B------:R-:W-:Y:S01]  /*19b0*/  FSETP.GT.AND P5, PT, R35, 8.50705917302346158658e+37, PT ;  /* 0x7e8000002300780b */ /* 0x000fe20003fa4000 */
[----:B------:R-:W-:Y:S01]  /*19c0*/  @P3 FMUL R30, R30, 0.25 ;  /* 0x3e8000001e1e3820 */ /* 0x000fe20000400000 */
[----:B------:R-:W-:Y:S01]  /*19d0*/  @P4 FMUL R34, R34, 0.25 ;  /* 0x3e80000022224820 */ /* 0x000fe20000400000 */
[----:B------:R-:W-:-:S06]  /*19e0*/  @P2 FMUL R36, R36, 0.25 ;  /* 0x3e80000024242820 */ /* 0x000fcc0000400000 */
[----:B------:R-:W-:Y:S01]  /*19f0*/  @P6 FMUL R31, R31, 0.25 ;  /* 0x3e8000001f1f6820 */ /* 0x000fe20000400000 */
[----:B------:R-:W1:Y:S03]  /*1a00*/  MUFU.RCP R30, R30 ;  /* 0x0000001e001e7308 */ /* 0x000e660000001000 */
[----:B------:R-:W-:-:S05]  /*1a10*/  @P5 FMUL R35, R35, 0.25 ;  /* 0x3e80000023235820 */ /* 0x000fca0000400000 */
[----:B------:R-:W2:Y:S01]  /*1a20*/  MUFU.RCP R27, R37 ;  /* 0x00000025001b7308 */ /* 0x000ea20000001000 */
[----:B---3--:R-:W-:Y:S01]  /*1a30*/  FMUL R16, R16, R17 ;  /* 0x0000001110107220 */ /* 0x008fe20000400000 */
[----:B------:R-:W-:-:S06]  /*1a40*/  FSEL R17, R25, 1, P3 ;  /* 0x3f80000019117808 */ /* 0x000fcc0001800000 */
[----:B------:R-:W3:Y:S08]  /*1a50*/  MUFU.RCP R26, R36 ;  /* 0x00000024001a7308 */ /* 0x000ef00000001000 */
[----:B------:R-:W4:Y:S08]  /*1a60*/  MUFU.RCP R33, R35 ;  /* 0x0000002300217308 */ /* 0x000f300000001000 */
[----:B------:R-:W5:Y:S08]  /*1a70*/  MUFU.RCP R34, R34 ;  /* 0x0000002200227308 */ /* 0x000f700000001000 */
[----:B------:R-:W0:Y:S01]  /*1a80*/  MUFU.RCP R31, R31 ;  /* 0x0000001f001f7308 */ /* 0x000e220000001000 */
[----:B------:R-:W-:Y:S01]  /*1a90*/  FMUL R29, R28, R29 ;  /* 0x0000001d1c1d7220 */ /* 0x000fe20000400000 */
[----:B------:R-:W-:Y:S01]  /*1aa0*/  FMUL R23, R23, R18 ;  /* 0x0000001217177220 */ /* 0x000fe20000400000 */
[----:B------:R-:W-:Y:S01]  /*1ab0*/  FMUL R24, R24, R19 ;  /* 0x0000001318187220 */ /* 0x000fe20000400000 */
[----:B-1----:R-:W-:Y:S01]  /*1ac0*/  FMUL R30, R30, R17 ;  /* 0x000000111e1e7220 */ /* 0x002fe20000400000 */
[----:B------:R-:W-:Y:S01]  /*1ad0*/  FSEL R19, R25, 1, P2 ;  /* 0x3f80000019137808 */ /* 0x000fe20001000000 */
[----:B------:R-:W-:Y:S01]  /*1ae0*/  FMUL R5, R5, R16 ;  /* 0x0000001005057220 */ /* 0x000fe20000400000 */
[C---:B------:R-:W-:Y:S01]  /*1af0*/  FSEL R18, R25.reuse, 1, P5 ;  /* 0x3f80000019127808 */ /* 0x040fe20002800000 */
[----:B------:R-:W-:Y:S01]  /*1b00*/  FMUL R16, R6, R29 ;  /* 0x0000001d06107220 */ /* 0x000fe20000400000 */
[----:B------:R-:W-:-:S02]  /*1b10*/  FSEL R17, R25, 1, P4 ;  /* 0x3f80000019117808 */ /* 0x000fc40002000000 */
[----:B------:R-:W-:Y:S02]  /*1b20*/  FSEL R28, R25, 1, P6 ;  /* 0x3f800000191c7808 */ /* 0x000fe40003000000 */
[----:B------:R-:W-:Y:S01]  /*1b30*/  IADD3 R6, P2, R0, UR4, RZ ;  /* 0x0000000400067c10 */ /* 0x000fe2000ff5e0ff */
[----:B--2---:R-:W-:Y:S01]  /*1b40*/  FMUL R27, R27, R32 ;  /* 0x000000201b1b7220 */ /* 0x004fe20000400000 */
[----:B---3--:R-:W-:Y:S01]  /*1b50*/  FMUL R26, R26, R19 ;  /* 0x000000131a1a7220 */ /* 0x008fe20000400000 */
[----:B----4-:R-:W-:Y:S01]  /*1b60*/  FMUL R33, R33, R18 ;  /* 0x0000001221217220 */ /* 0x010fe20000400000 */
[----:B-----5:R-:W-:Y:S01]  /*1b70*/  FMUL R34, R34, R17 ;  /* 0x0000001122227220 */ /* 0x020fe20000400000 */
[----:B0-----:R-:W-:Y:S01]  /*1b80*/  FMUL R31, R31, R28 ;  /* 0x0000001c1f1f7220 */ /* 0x001fe20000400000 */
[----:B------:R-:W-:Y:S01]  /*1b90*/  FMUL R30, R7, R30 ;  /* 0x0000001e071e7220 */ /* 0x000fe20000400000 */
[----:B------:R-:W-:Y:S02]  /*1ba0*/  F2FP.BF16.F32.PACK_AB R8, R15, R8 ;  /* 0x000000080f08723e */ /* 0x000fe400000010ff */
[----:B------:R-:W-:-:S02]  /*1bb0*/  F2FP.BF16.F32.PACK_AB R9, R14, R9 ;  /* 0x000000090e09723e */ /* 0x000fc400000010ff */
[----:B------:R-:W-:Y:S02]  /*1bc0*/  F2FP.BF16.F32.PACK_AB R10, R13, R10 ;  /* 0x0000000a0d0a723e */ /* 0x000fe400000010ff */
[----:B------:R-:W-:Y:S02]  /*1bd0*/  IADD3.X R7, R4, UR5, RZ, P2, !PT ;  /* 0x0000000504077c10 */ /* 0x000fe400097fe4ff */
[----:B------:R-:W-:Y:S02]  /*1be0*/  F2FP.BF16.F32.PACK_AB R11, R12, R11 ;  /* 0x0000000b0c0b723e */ /* 0x000fe400000010ff */
[----:B------:R-:W-:Y:S01]  /*1bf0*/  IADD3 R2, P2, R2, UR4, RZ ;  /* 0x0000000402027c10 */ /* 0x000fe2000ff5e0ff */
[----:B------:R-:W-:Y:S01]  /*1c00*/  FMUL R20, R20, R27 ;  /* 0x0000001b14147220 */ /* 0x000fe20000400000 */
[----:B------:R-:W-:Y:S01]  /*1c10*/  FMUL R21, R21, R26 ;  /* 0x0000001a15157220 */ /* 0x000fe20000400000 */
[----:B------:R-:W-:Y:S01]  /*1c20*/  FMUL R33, R22, R33 ;  /* 0x0000002116217220 */ /* 0x000fe20000400000 */
[----:B------:R-:W-:Y:S01]  /*1c30*/  FMUL R23, R23, R34 ;  /* 0x0000002217177220 */ /* 0x000fe20000400000 */
[----:B------:R-:W-:Y:S01]  /*1c40*/  FMUL R24, R24, R31 ;  /* 0x0000001f18187220 */ /* 0x000fe20000400000 */
[----:B------:R0:W-:Y:S01]  /*1c50*/  @P1 STG.E.128 desc[UR6][R6.64], R8 ;  /* 0x0000000806001986 */ /* 0x0001e2000c101d06 */
[----:B------:R-:W-:-:S02]  /*1c60*/  IADD3.X R3, R3, UR5, RZ, P2, !PT ;  /* 0x0000000503037c10 */ /* 0x000fc400097fe4ff */
[----:B------:R-:W-:Y:S02]  /*1c70*/  F2FP.BF16.F32.PACK_AB R32, R30, R5 ;  /* 0x000000051e20723e */ /* 0x000fe400000010ff */
[----:B------:R-:W-:Y:S02]  /*1c80*/  F2FP.BF16.F32.PACK_AB R33, R33, R16 ;  /* 0x000000102121723e */ /* 0x000fe400000010ff */
[----:B------:R-:W-:Y:S02]  /*1c90*/  F2FP.BF16.F32.PACK_AB R34, R23, R20 ;  /* 0x000000141722723e */ /* 0x000fe400000010ff */
[----:B------:R-:W-:Y:S01]  /*1ca0*/  F2FP.BF16.F32.PACK_AB R35, R24, R21 ;  /* 0x000000151823723e */ /* 0x000fe200000010ff */
[----:B------:R-:W-:Y:S06]  /*1cb0*/  @!P0 EXIT ;  /* 0x000000000000894d */ /* 0x000fec0003800000 */
[----:B------:R-:W-:Y:S01]  /*1cc0*/  STG.E.128 desc[UR6][R2.64], R32 ;  /* 0x0000002002007986 */ /* 0x000fe2000c101d06 */
[----:B------:R-:W-:Y:S05]  /*1cd0*/  EXIT ;  /* 0x000000000000794d */ /* 0x000fea0003800000 */
.L_x_0:
[----:B------:R-:W-:-:S00]  /*1ce0*/  BRA `(.L_x_0) ;  /* 0xfffffffc00fc7947 */ /* 0x000fc0000383ffff */
[----:B------:R-:W-:-:S00]  /*1cf0*/  NOP ;  /* 0x0000000000007918 */ /* 0x000fc00000000000 */
        /* <DEDUP_REMOVED lines=8> */
.L_x_1:


//--------------------- .nv.global.init           --------------------------
	.section	.nv.global.init,"aw",@progbits
.nv.global.init:
	.type		_$_str,@object
	.size		_$_str,(_$_str_$_2 - _$_str)
_$_str:
        /*0000*/ 	.byte	0x5f, 0x5f, 0x43, 0x55, 0x44, 0x41, 0x5f, 0x46, 0x54, 0x5a, 0x00
	.type		_$_str_$_2,@object
	.size		_$_str_$_2,(.L_1 - _$_str_$_2)
_$_str_$_2:
        /*000b*/ 	.byte	0x5f, 0x5f, 0x43, 0x55, 0x44, 0x41, 0x5f, 0x50, 0x52, 0x45, 0x43, 0x5f, 0x53, 0x51, 0x52, 0x54
        /*001b*/ 	.byte	0x00
.L_1:


//--------------------- .nv.shared.layer_norm_gated_fwd_kernel --------------------------
	.section	.nv.shared.layer_norm_gated_fwd_kernel,"aw",@nobits
	.sectionflags	@""
	.align	16
	.zero		1024


//--------------------- .nv.shared.reserved.0     --------------------------
	.section	.nv.shared.reserved.0,"aw",@nobits
	.weak		__nv_reservedSMEM_offset_0_alias
	.size		__nv_reservedSMEM_offset_0_alias, 0, 0
	.other		__nv_reservedSMEM_offset_0_alias,@"STO_CUDA_RESERVED_SHARED STV_DEFAULT"
__nv_reservedSMEM_offset_0_alias:
	.zero		0


//--------------------- .nv.constant0.layer_norm_gated_fwd_kernel --------------------------
	.section	.nv.constant0.layer_norm_gated_fwd_kernel,"a",@progbits
	.sectionflags	@""
	.align	4
.nv.constant0.layer_norm_gated_fwd_kernel:
	.zero		584


//--------------------- SYMBOLS --------------------------

	.type		.nv.reservedSmem.offset0,@object
	.size		.nv.reservedSmem.offset0,0x4
